	.headerflags	@"EF_CUDA_TEXMODE_UNIFIED EF_CUDA_64BIT_ADDRESS EF_CUDA_ACCELERATORS EF_CUDA_SM90 EF_CUDA_VIRTUAL_SM(EF_CUDA_SM90)"
	.elftype	@"ET_EXEC"


//--------------------- .nv.info                  --------------------------
	.section	.nv.info,"",@"SHT_CUDA_INFO"
	.align	4


	//----- nvinfo : EIATTR_REGCOUNT
	.align		4
        /*0000*/ 	.byte	0x04, 0x2f
        /*0002*/ 	.short	(.L_1 - .L_0)
	.align		4
.L_0:
        /*0004*/ 	.word	index@(triton_poi_fused_cat_23)
        /*0008*/ 	.word	0x00000013


	//----- nvinfo : EIATTR_MIN_STACK_SIZE
	.align		4
.L_1:
        /*000c*/ 	.byte	0x04, 0x12
        /*000e*/ 	.short	(.L_3 - .L_2)
	.align		4
.L_2:
        /*0010*/ 	.word	index@(triton_poi_fused_cat_23)
        /*0014*/ 	.word	0x00000000


	//----- nvinfo : EIATTR_FRAME_SIZE
	.align		4
.L_3:
        /*0018*/ 	.byte	0x04, 0x11
        /*001a*/ 	.short	(.L_5 - .L_4)
	.align		4
.L_4:
        /*001c*/ 	.word	index@(triton_poi_fused_cat_23)
        /*0020*/ 	.word	0x00000000


	//----- nvinfo : EIATTR_MIN_STACK_SIZE
	.align		4
.L_5:
        /*0024*/ 	.byte	0x04, 0x12
        /*0026*/ 	.short	(.L_7 - .L_6)
	.align		4
.L_6:
        /*0028*/ 	.word	index@(triton_poi_fused_cat_23)
        /*002c*/ 	.word	0x00000000
.L_7:


//--------------------- .nv.info.triton_poi_fused_cat_23 --------------------------
	.section	.nv.info.triton_poi_fused_cat_23,"",@"SHT_CUDA_INFO"
	.sectionflags	@""
	.align	4


	//----- nvinfo : EIATTR_CUDA_API_VERSION
	.align		4
        /*0000*/ 	.byte	0x04, 0x37
        /*0002*/ 	.short	(.L_9 - .L_8)
.L_8:
        /*0004*/ 	.word	0x0000007c


	//----- nvinfo : EIATTR_KPARAM_INFO
	.align		4
.L_9:
        /*0008*/ 	.byte	0x04, 0x17
        /*000a*/ 	.short	(.L_11 - .L_10)
.L_10:
        /*000c*/ 	.word	0x00000000
        /*0010*/ 	.short	0x0003
        /*0012*/ 	.short	0x0018
        /*0014*/ 	.byte	0x00, 0xf0, 0x11, 0x00


	//----- nvinfo : EIATTR_KPARAM_INFO
	.align		4
.L_11:
        /*0018*/ 	.byte	0x04, 0x17
        /*001a*/ 	.short	(.L_13 - .L_12)
.L_12:
        /*001c*/ 	.word	0x00000000
        /*0020*/ 	.short	0x0002
        /*0022*/ 	.short	0x0010
        /*0024*/ 	.byte	0x00, 0xf4, 0x21, 0x00


	//----- nvinfo : EIATTR_KPARAM_INFO
	.align		4
.L_13:
        /*0028*/ 	.byte	0x04, 0x17
        /*002a*/ 	.short	(.L_15 - .L_14)
.L_14:
        /*002c*/ 	.word	0x00000000
        /*0030*/ 	.short	0x0001
        /*0032*/ 	.short	0x0008
        /*0034*/ 	.byte	0x00, 0xf4, 0x21, 0x00


	//----- nvinfo : EIATTR_KPARAM_INFO
	.align		4
.L_15:
        /*0038*/ 	.byte	0x04, 0x17
        /*003a*/ 	.short	(.L_17 - .L_16)
.L_16:
        /*003c*/ 	.word	0x00000000
        /*0040*/ 	.short	0x0000
        /*0042*/ 	.short	0x0000
        /*0044*/ 	.byte	0x00, 0xf4, 0x21, 0x00


	//----- nvinfo : EIATTR_SPARSE_MMA_MASK
	.align		4
.L_17:
        /*0048*/ 	.byte	0x03, 0x50
        /*004a*/ 	.short	0x0000


	//----- nvinfo : EIATTR_MAXREG_COUNT
	.align		4
        /*004c*/ 	.byte	0x03, 0x1b
        /*004e*/ 	.short	0x00ff


	//----- nvinfo : EIATTR_EXIT_INSTR_OFFSETS
	.align		4
        /*0050*/ 	.byte	0x04, 0x1c
        /*0052*/ 	.short	(.L_19 - .L_18)


	//   ....[0]....
.L_18:
        /*0054*/ 	.word	0x00000350


	//   ....[1]....
        /*0058*/ 	.word	0x00000370


	//----- nvinfo : EIATTR_REQNTID
	.align		4
.L_19:
        /*005c*/ 	.byte	0x04, 0x10
        /*005e*/ 	.short	(.L_21 - .L_20)
.L_20:
        /*0060*/ 	.word	0x00000080
        /*0064*/ 	.word	0x00000001
        /*0068*/ 	.word	0x00000001


	//----- nvinfo : EIATTR_CBANK_PARAM_SIZE
	.align		4
.L_21:
        /*006c*/ 	.byte	0x03, 0x19
        /*006e*/ 	.short	0x001c


	//----- nvinfo : EIATTR_PARAM_CBANK
	.align		4
        /*0070*/ 	.byte	0x04, 0x0a
        /*0072*/ 	.short	(.L_23 - .L_22)
	.align		4
.L_22:
        /*0074*/ 	.word	index@(.nv.constant0.triton_poi_fused_cat_23)
        /*0078*/ 	.short	0x0210
        /*007a*/ 	.short	0x001c


	//----- nvinfo : EIATTR_SW_WAR
	.align		4
.L_23:
        /*007c*/ 	.byte	0x04, 0x36
        /*007e*/ 	.short	(.L_25 - .L_24)
.L_24:
        /*0080*/ 	.word	0x00000008
.L_25:


//--------------------- .nv.callgraph             --------------------------
	.section	.nv.callgraph,"",@"SHT_CUDA_CALLGRAPH"
	.align	4
	.sectionentsize	8
	.align		4
        /*0000*/ 	.word	0x00000000
	.align		4
        /*0004*/ 	.word	0xffffffff
	.align		4
        /*0008*/ 	.word	0x00000000
	.align		4
        /*000c*/ 	.word	0xfffffffe
	.align		4
        /*0010*/ 	.word	0x00000000
	.align		4
        /*0014*/ 	.word	0xfffffffd
	.align		4
        /*0018*/ 	.word	0x00000000
	.align		4
        /*001c*/ 	.word	0xfffffffc


//--------------------- .text.triton_poi_fused_cat_23 --------------------------
	.section	.text.triton_poi_fused_cat_23,"ax",@progbits
	.align	128
        .global         triton_poi_fused_cat_23
        .type           triton_poi_fused_cat_23,@function
        .size           triton_poi_fused_cat_23,(.L_x_1 - triton_poi_fused_cat_23)
        .other          triton_poi_fused_cat_23,@"STO_CUDA_ENTRY STV_DEFAULT"
triton_poi_fused_cat_23:
.text.triton_poi_fused_cat_23:
[----:B------:R-:W0:Y:S02]  /*0000*/  LDC R1, c[0x0][0x28] ;  /* 0x00000a00ff017b82 */ /* 0x000e240000000800 */
[----:B------:R-:W1:Y:S01]  /*0010*/  S2R R0, SR_TID.X ;  /* 0x0000000000007919 */ /* 0x000e620000002100 */
[----:B------:R-:W-:Y:S01]  /*0020*/  ULDC.64 UR4, c[0x0][0x218] ;  /* 0x0000860000047ab9 */ /* 0x000fe20000000a00 */
[----:B------:R-:W-:Y:S01]  /*0030*/  CS2R R14, SRZ ;  /* 0x00000000000e7805 */ /* 0x000fe2000001ff00 */
[----:B------:R-:W2:Y:S01]  /*0040*/  S2R R3, SR_CTAID.X ;  /* 0x0000000000037919 */ /* 0x000ea20000002500 */
[----:B-1----:R-:W-:-:S05]  /*0050*/  IMAD.SHL.U32 R0, R0, 0x2, RZ ;  /* 0x0000000200007824 */ /* 0x002fca00078e00ff */
[----:B------:R-:W-:-:S05]  /*0060*/  LOP3.LUT R0, R0, 0xfe, RZ, 0xc0, !PT ;  /* 0x000000fe00007812 */ /* 0x000fca00078ec0ff */
[----:B--2---:R-:W-:-:S04]  /*0070*/  IMAD R0, R3, 0x100, R0 ;  /* 0x0000010003007824 */ /* 0x004fc800078e0200 */
[C---:B------:R-:W-:Y:S02]  /*0080*/  VIADD R2, R0.reuse, 0x1 ;  /* 0x0000000100027836 */ /* 0x040fe40000000000 */
[----:B------:R-:W-:-:S04]  /*0090*/  IMAD.HI R3, R0, 0x2e8ba2e9, RZ ;  /* 0x2e8ba2e900037827 */ /* 0x000fc800078e02ff */
[----:B------:R-:W-:Y:S01]  /*00a0*/  IMAD.HI R5, R2, 0x2e8ba2e9, RZ ;  /* 0x2e8ba2e902057827 */ /* 0x000fe200078e02ff */
[----:B------:R-:W-:-:S04]  /*00b0*/  SHF.R.U32.HI R4, RZ, 0x1f, R3 ;  /* 0x0000001fff047819 */ /* 0x000fc80000011603 */
[----:B------:R-:W-:Y:S02]  /*00c0*/  SHF.R.U32.HI R6, RZ, 0x1f, R5 ;  /* 0x0000001fff067819 */ /* 0x000fe40000011605 */
[----:B------:R-:W-:Y:S02]  /*00d0*/  LEA.HI.SX32 R3, R3, R4, 0x1e ;  /* 0x0000000403037211 */ /* 0x000fe400078ff2ff */
[----:B------:R-:W-:Y:S02]  /*00e0*/  LEA.HI.SX32 R5, R5, R6, 0x1e ;  /* 0x0000000605057211 */ /* 0x000fe400078ff2ff */
[----:B------:R-:W1:Y:S01]  /*00f0*/  LDC.64 R6, c[0x0][0x210] ;  /* 0x00008400ff067b82 */ /* 0x000e620000000a00 */
[C---:B------:R-:W-:Y:S02]  /*0100*/  IMAD R9, R3.reuse, 0xb, RZ ;  /* 0x0000000b03097824 */ /* 0x040fe400078e02ff */
[----:B------:R-:W-:Y:S02]  /*0110*/  IMAD R4, R3, -0x16, R0 ;  /* 0xffffffea03047824 */ /* 0x000fe400078e0200 */
[----:B------:R-:W-:Y:S01]  /*0120*/  IMAD R12, R5, -0x16, R2 ;  /* 0xffffffea050c7824 */ /* 0x000fe200078e0202 */
[--C-:B------:R-:W-:Y:S01]  /*0130*/  SHF.R.S32.HI R13, RZ, 0x1f, R9.reuse ;  /* 0x0000001fff0d7819 */ /* 0x100fe20000011409 */
[----:B------:R-:W-:Y:S01]  /*0140*/  IMAD.IADD R11, R4, 0x1, R9 ;  /* 0x00000001040b7824 */ /* 0x000fe200078e0209 */
[----:B------:R-:W-:-:S02]  /*0150*/  IADD3 R3, P0, R4, R9, RZ ;  /* 0x0000000904037210 */ /* 0x000fc40007f1e0ff */
[----:B------:R-:W-:Y:S02]  /*0160*/  IADD3 R5, P3, R12, R9, RZ ;  /* 0x000000090c057210 */ /* 0x000fe40007f7e0ff */
[----:B------:R-:W-:Y:S02]  /*0170*/  LEA.HI.X.SX32 R8, R4, R13, 0x1, P0 ;  /* 0x0000000d04087211 */ /* 0x000fe400000f0eff */
[C---:B------:R-:W-:Y:S02]  /*0180*/  LEA R2, P1, R3.reuse, UR4, 0x2 ;  /* 0x0000000403027c11 */ /* 0x040fe4000f8210ff */
[----:B------:R-:W-:Y:S02]  /*0190*/  ISETP.GE.AND P0, PT, R0, 0x5800, PT ;  /* 0x000058000000780c */ /* 0x000fe40003f06270 */
[----:B------:R-:W-:Y:S02]  /*01a0*/  LEA.HI.X R3, R3, UR5, R8, 0x2, P1 ;  /* 0x0000000503037c11 */ /* 0x000fe400088f1408 */
[----:B------:R-:W-:-:S02]  /*01b0*/  ISETP.GE.AND P1, PT, R4, 0xb, PT ;  /* 0x0000000b0400780c */ /* 0x000fc40003f26270 */
[----:B------:R-:W-:Y:S02]  /*01c0*/  ISETP.GT.AND P2, PT, R4, 0xa, !P0 ;  /* 0x0000000a0400780c */ /* 0x000fe40004744270 */
[C---:B------:R-:W-:Y:S01]  /*01d0*/  LEA.HI.X.SX32 R8, R12.reuse, R13, 0x1, P3 ;  /* 0x0000000d0c087211 */ /* 0x040fe200018f0eff */
[----:B------:R-:W-:Y:S01]  /*01e0*/  IMAD.IADD R13, R12, 0x1, R9 ;  /* 0x000000010c0d7824 */ /* 0x000fe200078e0209 */
[C---:B------:R-:W-:Y:S02]  /*01f0*/  LEA R4, P5, R5.reuse, UR4, 0x2 ;  /* 0x0000000405047c11 */ /* 0x040fe4000f8a10ff */
[----:B------:R-:W-:Y:S02]  /*0200*/  ISETP.LT.AND P3, PT, R0, 0x5800, !P1 ;  /* 0x000058000000780c */ /* 0x000fe40004f61270 */
[C---:B------:R-:W-:Y:S02]  /*0210*/  ISETP.LT.AND P4, PT, R12.reuse, 0xb, !P0 ;  /* 0x0000000b0c00780c */ /* 0x040fe40004781270 */
[----:B------:R-:W-:Y:S01]  /*0220*/  LEA.HI.X R5, R5, UR5, R8, 0x2, P5 ;  /* 0x0000000505057c11 */ /* 0x000fe2000a8f1408 */
[--C-:B-1----:R-:W-:Y:S01]  /*0230*/  IMAD.WIDE R8, R11, 0x4, R6.reuse ;  /* 0x000000040b087825 */ /* 0x102fe200078e0206 */
[----:B------:R-:W-:Y:S01]  /*0240*/  ISETP.GT.AND P5, PT, R12, 0xa, !P0 ;  /* 0x0000000a0c00780c */ /* 0x000fe200047a4270 */
[----:B------:R-:W-:Y:S01]  /*0250*/  ULDC.64 UR4, c[0x0][0x208] ;  /* 0x0000820000047ab9 */ /* 0x000fe20000000a00 */
[----:B------:R-:W1:Y:S01]  /*0260*/  LDC.64 R10, c[0x0][0x220] ;  /* 0x00008800ff0a7b82 */ /* 0x000e620000000a00 */
[----:B------:R-:W-:Y:S01]  /*0270*/  IMAD.WIDE R6, R13, 0x4, R6 ;  /* 0x000000040d067825 */ /* 0x000fe200078e0206 */
[----:B------:R-:W2:Y:S03]  /*0280*/  @P2 LDG.E.EL R15, desc[UR4][R2.64+-0x2c] ;  /* 0xffffd404020f2981 */ /* 0x000ea6000c2e1900 */
[----:B------:R-:W-:-:S02]  /*0290*/  IMAD.MOV.U32 R13, RZ, RZ, RZ ;  /* 0x000000ffff0d7224 */ /* 0x000fc400078e00ff */
[----:B------:R-:W-:Y:S01]  /*02a0*/  IMAD.MOV.U32 R16, RZ, RZ, RZ ;  /* 0x000000ffff107224 */ /* 0x000fe200078e00ff */
[----:B------:R-:W3:Y:S04]  /*02b0*/  @P4 LDG.E.EL R14, desc[UR4][R6.64] ;  /* 0x00000004060e4981 */ /* 0x000ee8000c2e1900 */
[----:B------:R-:W4:Y:S04]  /*02c0*/  @P3 LDG.E.EL R13, desc[UR4][R8.64] ;  /* 0x00000004080d3981 */ /* 0x000f28000c2e1900 */
[----:B------:R-:W5:Y:S01]  /*02d0*/  @P5 LDG.E.EL R16, desc[UR4][R4.64+-0x2c] ;  /* 0xffffd40404105981 */ /* 0x000f62000c2e1900 */
[----:B------:R-:W-:Y:S01]  /*02e0*/  ISETP.GE.AND P6, PT, R12, 0xb, PT ;  /* 0x0000000b0c00780c */ /* 0x000fe20003fc6270 */
[----:B-1----:R-:W-:Y:S01]  /*02f0*/  IMAD.WIDE R10, R0, 0x4, R10 ;  /* 0x00000004000a7825 */ /* 0x002fe200078e020a */
[----:B--2---:R-:W-:-:S02]  /*0300*/  SEL R12, R15, RZ, P2 ;  /* 0x000000ff0f0c7207 */ /* 0x004fc40001000000 */
[----:B---3--:R-:W-:Y:S02]  /*0310*/  SEL R15, R14, RZ, P4 ;  /* 0x000000ff0e0f7207 */ /* 0x008fe40002000000 */
[----:B----4-:R-:W-:-:S04]  /*0320*/  SEL R13, R13, RZ, P3 ;  /* 0x000000ff0d0d7207 */ /* 0x010fc80001800000 */
[----:B------:R-:W-:-:S03]  /*0330*/  SEL R14, R13, R12, !P1 ;  /* 0x0000000c0d0e7207 */ /* 0x000fc60004800000 */
[----:B-----5:R-:W-:Y:S01]  /*0340*/  @P6 SEL R15, R16, RZ, P5 ;  /* 0x000000ff100f6207 */ /* 0x020fe20002800000 */
[----:B------:R-:W-:Y:S06]  /*0350*/  @P0 EXIT ;  /* 0x000000000000094d */ /* 0x000fec0003800000 */
[----:B------:R-:W-:Y:S01]  /*0360*/  STG.E.64 desc[UR4][R10.64], R14 ;  /* 0x0000000e0a007986 */ /* 0x000fe2000c101b04 */
[----:B------:R-:W-:Y:S05]  /*0370*/  EXIT ;  /* 0x000000000000794d */ /* 0x000fea0003800000 */
.L_x_0:
[----:B------:R-:W-:-:S00]  /*0380*/  BRA `(.L_x_0) ;  /* 0xfffffffc00fc7947 */ /* 0x000fc0000383ffff */
[----:B------:R-:W-:-:S00]  /*0390*/  NOP ;  /* 0x0000000000007918 */ /* 0x000fc00000000000 */
        /* <DEDUP_REMOVED lines=14> */
.L_x_1:


//--------------------- .nv.constant0.triton_poi_fused_cat_23 --------------------------
	.section	.nv.constant0.triton_poi_fused_cat_23,"a",@progbits
	.sectionflags	@""
	.align	4
.nv.constant0.triton_poi_fused_cat_23:
	.zero		556
